//
// Generated by NVIDIA NVVM Compiler
//
// Compiler Build ID: CL-36424714
// Cuda compilation tools, release 13.0, V13.0.88
// Based on NVVM 20.0.0
//

.version 9.0
.target sm_100
.address_size 64

	// .globl	_Z15spmm_kernel_refPiS_PfS0_S0_ii

.visible .entry _Z15spmm_kernel_refPiS_PfS0_S0_ii(
	.param .u64 .ptr .align 1 _Z15spmm_kernel_refPiS_PfS0_S0_ii_param_0,
	.param .u64 .ptr .align 1 _Z15spmm_kernel_refPiS_PfS0_S0_ii_param_1,
	.param .u64 .ptr .align 1 _Z15spmm_kernel_refPiS_PfS0_S0_ii_param_2,
	.param .u64 .ptr .align 1 _Z15spmm_kernel_refPiS_PfS0_S0_ii_param_3,
	.param .u64 .ptr .align 1 _Z15spmm_kernel_refPiS_PfS0_S0_ii_param_4,
	.param .u32 _Z15spmm_kernel_refPiS_PfS0_S0_ii_param_5,
	.param .u32 _Z15spmm_kernel_refPiS_PfS0_S0_ii_param_6
)
{
	.reg .pred 	%p<11>;
	.reg .b32 	%r<66>;
	.reg .b32 	%f<68>;
	.reg .b64 	%rd<59>;

	ld.param.u64 	%rd9, [_Z15spmm_kernel_refPiS_PfS0_S0_ii_param_0];
	ld.param.u64 	%rd10, [_Z15spmm_kernel_refPiS_PfS0_S0_ii_param_1];
	ld.param.u64 	%rd11, [_Z15spmm_kernel_refPiS_PfS0_S0_ii_param_2];
	ld.param.u64 	%rd12, [_Z15spmm_kernel_refPiS_PfS0_S0_ii_param_3];
	ld.param.u64 	%rd8, [_Z15spmm_kernel_refPiS_PfS0_S0_ii_param_4];
	ld.param.u32 	%r20, [_Z15spmm_kernel_refPiS_PfS0_S0_ii_param_6];
	cvta.to.global.u64 	%rd1, %rd11;
	cvta.to.global.u64 	%rd2, %rd12;
	cvta.to.global.u64 	%rd3, %rd10;
	cvta.to.global.u64 	%rd13, %rd9;
	mov.u32 	%r21, %ctaid.x;
	mov.u32 	%r22, %ntid.x;
	mov.u32 	%r23, %tid.x;
	mad.lo.s32 	%r1, %r21, %r22, %r23;
	mul.wide.s32 	%rd14, %r1, 4;
	add.s64 	%rd4, %rd13, %rd14;
	ld.global.u32 	%r2, [%rd4];
	setp.lt.s32 	%p1, %r20, 1;
	@%p1 bra 	$L__BB0_15;
	ld.global.u32 	%r3, [%rd4+4];
	mul.lo.s32 	%r4, %r20, %r1;
	sub.s32 	%r25, %r3, %r2;
	and.b32  	%r5, %r25, 7;
	and.b32  	%r6, %r25, 3;
	and.b32  	%r7, %r25, 1;
	and.b32  	%r26, %r25, -8;
	neg.s32 	%r8, %r26;
	add.s64 	%rd5, %rd3, 16;
	add.s64 	%rd6, %rd1, 16;
	cvta.to.global.u64 	%rd7, %rd8;
	mov.b32 	%r60, 0;
$L__BB0_2:
	setp.ge.s32 	%p2, %r2, %r3;
	mov.f32 	%f67, 0f00000000;
	@%p2 bra 	$L__BB0_14;
	sub.s32 	%r27, %r2, %r3;
	setp.gt.u32 	%p3, %r27, -8;
	mov.f32 	%f67, 0f00000000;
	mov.u32 	%r63, %r2;
	@%p3 bra 	$L__BB0_6;
	mov.f32 	%f67, 0f00000000;
	mov.u32 	%r61, %r8;
	mov.u32 	%r63, %r2;
$L__BB0_5:
	.pragma "nounroll";
	mul.wide.s32 	%rd15, %r63, 4;
	add.s64 	%rd16, %rd5, %rd15;
	add.s64 	%rd17, %rd6, %rd15;
	ld.global.u32 	%r28, [%rd16+-16];
	mad.lo.s32 	%r29, %r28, %r20, %r60;
	mul.wide.s32 	%rd18, %r29, 4;
	add.s64 	%rd19, %rd2, %rd18;
	ld.global.f32 	%f17, [%rd19];
	ld.global.f32 	%f18, [%rd17+-16];
	fma.rn.f32 	%f19, %f17, %f18, %f67;
	ld.global.u32 	%r30, [%rd16+-12];
	mad.lo.s32 	%r31, %r30, %r20, %r60;
	mul.wide.s32 	%rd20, %r31, 4;
	add.s64 	%rd21, %rd2, %rd20;
	ld.global.f32 	%f20, [%rd21];
	ld.global.f32 	%f21, [%rd17+-12];
	fma.rn.f32 	%f22, %f20, %f21, %f19;
	ld.global.u32 	%r32, [%rd16+-8];
	mad.lo.s32 	%r33, %r32, %r20, %r60;
	mul.wide.s32 	%rd22, %r33, 4;
	add.s64 	%rd23, %rd2, %rd22;
	ld.global.f32 	%f23, [%rd23];
	ld.global.f32 	%f24, [%rd17+-8];
	fma.rn.f32 	%f25, %f23, %f24, %f22;
	ld.global.u32 	%r34, [%rd16+-4];
	mad.lo.s32 	%r35, %r34, %r20, %r60;
	mul.wide.s32 	%rd24, %r35, 4;
	add.s64 	%rd25, %rd2, %rd24;
	ld.global.f32 	%f26, [%rd25];
	ld.global.f32 	%f27, [%rd17+-4];
	fma.rn.f32 	%f28, %f26, %f27, %f25;
	ld.global.u32 	%r36, [%rd16];
	mad.lo.s32 	%r37, %r36, %r20, %r60;
	mul.wide.s32 	%rd26, %r37, 4;
	add.s64 	%rd27, %rd2, %rd26;
	ld.global.f32 	%f29, [%rd27];
	ld.global.f32 	%f30, [%rd17];
	fma.rn.f32 	%f31, %f29, %f30, %f28;
	ld.global.u32 	%r38, [%rd16+4];
	mad.lo.s32 	%r39, %r38, %r20, %r60;
	mul.wide.s32 	%rd28, %r39, 4;
	add.s64 	%rd29, %rd2, %rd28;
	ld.global.f32 	%f32, [%rd29];
	ld.global.f32 	%f33, [%rd17+4];
	fma.rn.f32 	%f34, %f32, %f33, %f31;
	ld.global.u32 	%r40, [%rd16+8];
	mad.lo.s32 	%r41, %r40, %r20, %r60;
	mul.wide.s32 	%rd30, %r41, 4;
	add.s64 	%rd31, %rd2, %rd30;
	ld.global.f32 	%f35, [%rd31];
	ld.global.f32 	%f36, [%rd17+8];
	fma.rn.f32 	%f37, %f35, %f36, %f34;
	ld.global.u32 	%r42, [%rd16+12];
	mad.lo.s32 	%r43, %r42, %r20, %r60;
	mul.wide.s32 	%rd32, %r43, 4;
	add.s64 	%rd33, %rd2, %rd32;
	ld.global.f32 	%f38, [%rd33];
	ld.global.f32 	%f39, [%rd17+12];
	fma.rn.f32 	%f67, %f38, %f39, %f37;
	add.s32 	%r63, %r63, 8;
	add.s32 	%r61, %r61, 8;
	setp.ne.s32 	%p4, %r61, 0;
	@%p4 bra 	$L__BB0_5;
$L__BB0_6:
	setp.eq.s32 	%p5, %r5, 0;
	@%p5 bra 	$L__BB0_14;
	add.s32 	%r44, %r5, -1;
	setp.lt.u32 	%p6, %r44, 3;
	@%p6 bra 	$L__BB0_9;
	mul.wide.s32 	%rd34, %r63, 4;
	add.s64 	%rd35, %rd3, %rd34;
	ld.global.u32 	%r45, [%rd35];
	mad.lo.s32 	%r46, %r45, %r20, %r60;
	mul.wide.s32 	%rd36, %r46, 4;
	add.s64 	%rd37, %rd2, %rd36;
	ld.global.f32 	%f41, [%rd37];
	add.s64 	%rd38, %rd1, %rd34;
	ld.global.f32 	%f42, [%rd38];
	fma.rn.f32 	%f43, %f41, %f42, %f67;
	ld.global.u32 	%r47, [%rd35+4];
	mad.lo.s32 	%r48, %r47, %r20, %r60;
	mul.wide.s32 	%rd39, %r48, 4;
	add.s64 	%rd40, %rd2, %rd39;
	ld.global.f32 	%f44, [%rd40];
	ld.global.f32 	%f45, [%rd38+4];
	fma.rn.f32 	%f46, %f44, %f45, %f43;
	ld.global.u32 	%r49, [%rd35+8];
	mad.lo.s32 	%r50, %r49, %r20, %r60;
	mul.wide.s32 	%rd41, %r50, 4;
	add.s64 	%rd42, %rd2, %rd41;
	ld.global.f32 	%f47, [%rd42];
	ld.global.f32 	%f48, [%rd38+8];
	fma.rn.f32 	%f49, %f47, %f48, %f46;
	ld.global.u32 	%r51, [%rd35+12];
	mad.lo.s32 	%r52, %r51, %r20, %r60;
	mul.wide.s32 	%rd43, %r52, 4;
	add.s64 	%rd44, %rd2, %rd43;
	ld.global.f32 	%f50, [%rd44];
	ld.global.f32 	%f51, [%rd38+12];
	fma.rn.f32 	%f67, %f50, %f51, %f49;
	add.s32 	%r63, %r63, 4;
$L__BB0_9:
	setp.eq.s32 	%p7, %r6, 0;
	@%p7 bra 	$L__BB0_14;
	setp.eq.s32 	%p8, %r6, 1;
	@%p8 bra 	$L__BB0_12;
	mul.wide.s32 	%rd45, %r63, 4;
	add.s64 	%rd46, %rd3, %rd45;
	ld.global.u32 	%r53, [%rd46];
	mad.lo.s32 	%r54, %r53, %r20, %r60;
	mul.wide.s32 	%rd47, %r54, 4;
	add.s64 	%rd48, %rd2, %rd47;
	ld.global.f32 	%f53, [%rd48];
	add.s64 	%rd49, %rd1, %rd45;
	ld.global.f32 	%f54, [%rd49];
	fma.rn.f32 	%f55, %f53, %f54, %f67;
	ld.global.u32 	%r55, [%rd46+4];
	mad.lo.s32 	%r56, %r55, %r20, %r60;
	mul.wide.s32 	%rd50, %r56, 4;
	add.s64 	%rd51, %rd2, %rd50;
	ld.global.f32 	%f56, [%rd51];
	ld.global.f32 	%f57, [%rd49+4];
	fma.rn.f32 	%f67, %f56, %f57, %f55;
	add.s32 	%r63, %r63, 2;
$L__BB0_12:
	setp.eq.s32 	%p9, %r7, 0;
	@%p9 bra 	$L__BB0_14;
	mul.wide.s32 	%rd52, %r63, 4;
	add.s64 	%rd53, %rd3, %rd52;
	ld.global.u32 	%r57, [%rd53];
	mad.lo.s32 	%r58, %r57, %r20, %r60;
	mul.wide.s32 	%rd54, %r58, 4;
	add.s64 	%rd55, %rd2, %rd54;
	ld.global.f32 	%f58, [%rd55];
	add.s64 	%rd56, %rd1, %rd52;
	ld.global.f32 	%f59, [%rd56];
	fma.rn.f32 	%f67, %f58, %f59, %f67;
$L__BB0_14:
	add.s32 	%r59, %r60, %r4;
	mul.wide.s32 	%rd57, %r59, 4;
	add.s64 	%rd58, %rd7, %rd57;
	st.global.f32 	[%rd58], %f67;
	add.s32 	%r60, %r60, 1;
	setp.ne.s32 	%p10, %r60, %r20;
	@%p10 bra 	$L__BB0_2;
$L__BB0_15:
	ret;

}
	// .globl	_Z14spmm_kernel_spPiS_PfS0_S_S0_ii
.visible .entry _Z14spmm_kernel_spPiS_PfS0_S_S0_ii(
	.param .u64 .ptr .align 1 _Z14spmm_kernel_spPiS_PfS0_S_S0_ii_param_0,
	.param .u64 .ptr .align 1 _Z14spmm_kernel_spPiS_PfS0_S_S0_ii_param_1,
	.param .u64 .ptr .align 1 _Z14spmm_kernel_spPiS_PfS0_S_S0_ii_param_2,
	.param .u64 .ptr .align 1 _Z14spmm_kernel_spPiS_PfS0_S_S0_ii_param_3,
	.param .u64 .ptr .align 1 _Z14spmm_kernel_spPiS_PfS0_S_S0_ii_param_4,
	.param .u64 .ptr .align 1 _Z14spmm_kernel_spPiS_PfS0_S_S0_ii_param_5,
	.param .u32 _Z14spmm_kernel_spPiS_PfS0_S_S0_ii_param_6,
	.param .u32 _Z14spmm_kernel_spPiS_PfS0_S_S0_ii_param_7
)
{
	.reg .pred 	%p<11>;
	.reg .b32 	%r<66>;
	.reg .b32 	%f<68>;
	.reg .b64 	%rd<59>;

	ld.param.u64 	%rd9, [_Z14spmm_kernel_spPiS_PfS0_S_S0_ii_param_0];
	ld.param.u64 	%rd10, [_Z14spmm_kernel_spPiS_PfS0_S_S0_ii_param_1];
	ld.param.u64 	%rd11, [_Z14spmm_kernel_spPiS_PfS0_S_S0_ii_param_2];
	ld.param.u64 	%rd12, [_Z14spmm_kernel_spPiS_PfS0_S_S0_ii_param_3];
	ld.param.u64 	%rd8, [_Z14spmm_kernel_spPiS_PfS0_S_S0_ii_param_5];
	ld.param.u32 	%r20, [_Z14spmm_kernel_spPiS_PfS0_S_S0_ii_param_7];
	cvta.to.global.u64 	%rd1, %rd11;
	cvta.to.global.u64 	%rd2, %rd12;
	cvta.to.global.u64 	%rd3, %rd10;
	cvta.to.global.u64 	%rd13, %rd9;
	mov.u32 	%r21, %ctaid.x;
	mov.u32 	%r22, %ntid.x;
	mov.u32 	%r23, %tid.x;
	mad.lo.s32 	%r1, %r21, %r22, %r23;
	mul.wide.s32 	%rd14, %r1, 4;
	add.s64 	%rd4, %rd13, %rd14;
	ld.global.u32 	%r2, [%rd4];
	setp.lt.s32 	%p1, %r20, 1;
	@%p1 bra 	$L__BB1_15;
	ld.global.u32 	%r3, [%rd4+4];
	mul.lo.s32 	%r4, %r20, %r1;
	sub.s32 	%r25, %r3, %r2;
	and.b32  	%r5, %r25, 7;
	and.b32  	%r6, %r25, 3;
	and.b32  	%r7, %r25, 1;
	and.b32  	%r26, %r25, -8;
	neg.s32 	%r8, %r26;
	add.s64 	%rd5, %rd3, 16;
	add.s64 	%rd6, %rd1, 16;
	cvta.to.global.u64 	%rd7, %rd8;
	mov.b32 	%r60, 0;
$L__BB1_2:
	setp.ge.s32 	%p2, %r2, %r3;
	mov.f32 	%f67, 0f00000000;
	@%p2 bra 	$L__BB1_14;
	sub.s32 	%r27, %r2, %r3;
	setp.gt.u32 	%p3, %r27, -8;
	mov.f32 	%f67, 0f00000000;
	mov.u32 	%r63, %r2;
	@%p3 bra 	$L__BB1_6;
	mov.f32 	%f67, 0f00000000;
	mov.u32 	%r61, %r8;
	mov.u32 	%r63, %r2;
$L__BB1_5:
	.pragma "nounroll";
	mul.wide.s32 	%rd15, %r63, 4;
	add.s64 	%rd16, %rd5, %rd15;
	add.s64 	%rd17, %rd6, %rd15;
	ld.global.u32 	%r28, [%rd16+-16];
	mad.lo.s32 	%r29, %r28, %r20, %r60;
	mul.wide.s32 	%rd18, %r29, 4;
	add.s64 	%rd19, %rd2, %rd18;
	ld.global.f32 	%f17, [%rd19];
	ld.global.f32 	%f18, [%rd17+-16];
	fma.rn.f32 	%f19, %f17, %f18, %f67;
	ld.global.u32 	%r30, [%rd16+-12];
	mad.lo.s32 	%r31, %r30, %r20, %r60;
	mul.wide.s32 	%rd20, %r31, 4;
	add.s64 	%rd21, %rd2, %rd20;
	ld.global.f32 	%f20, [%rd21];
	ld.global.f32 	%f21, [%rd17+-12];
	fma.rn.f32 	%f22, %f20, %f21, %f19;
	ld.global.u32 	%r32, [%rd16+-8];
	mad.lo.s32 	%r33, %r32, %r20, %r60;
	mul.wide.s32 	%rd22, %r33, 4;
	add.s64 	%rd23, %rd2, %rd22;
	ld.global.f32 	%f23, [%rd23];
	ld.global.f32 	%f24, [%rd17+-8];
	fma.rn.f32 	%f25, %f23, %f24, %f22;
	ld.global.u32 	%r34, [%rd16+-4];
	mad.lo.s32 	%r35, %r34, %r20, %r60;
	mul.wide.s32 	%rd24, %r35, 4;
	add.s64 	%rd25, %rd2, %rd24;
	ld.global.f32 	%f26, [%rd25];
	ld.global.f32 	%f27, [%rd17+-4];
	fma.rn.f32 	%f28, %f26, %f27, %f25;
	ld.global.u32 	%r36, [%rd16];
	mad.lo.s32 	%r37, %r36, %r20, %r60;
	mul.wide.s32 	%rd26, %r37, 4;
	add.s64 	%rd27, %rd2, %rd26;
	ld.global.f32 	%f29, [%rd27];
	ld.global.f32 	%f30, [%rd17];
	fma.rn.f32 	%f31, %f29, %f30, %f28;
	ld.global.u32 	%r38, [%rd16+4];
	mad.lo.s32 	%r39, %r38, %r20, %r60;
	mul.wide.s32 	%rd28, %r39, 4;
	add.s64 	%rd29, %rd2, %rd28;
	ld.global.f32 	%f32, [%rd29];
	ld.global.f32 	%f33, [%rd17+4];
	fma.rn.f32 	%f34, %f32, %f33, %f31;
	ld.global.u32 	%r40, [%rd16+8];
	mad.lo.s32 	%r41, %r40, %r20, %r60;
	mul.wide.s32 	%rd30, %r41, 4;
	add.s64 	%rd31, %rd2, %rd30;
	ld.global.f32 	%f35, [%rd31];
	ld.global.f32 	%f36, [%rd17+8];
	fma.rn.f32 	%f37, %f35, %f36, %f34;
	ld.global.u32 	%r42, [%rd16+12];
	mad.lo.s32 	%r43, %r42, %r20, %r60;
	mul.wide.s32 	%rd32, %r43, 4;
	add.s64 	%rd33, %rd2, %rd32;
	ld.global.f32 	%f38, [%rd33];
	ld.global.f32 	%f39, [%rd17+12];
	fma.rn.f32 	%f67, %f38, %f39, %f37;
	add.s32 	%r63, %r63, 8;
	add.s32 	%r61, %r61, 8;
	setp.ne.s32 	%p4, %r61, 0;
	@%p4 bra 	$L__BB1_5;
$L__BB1_6:
	setp.eq.s32 	%p5, %r5, 0;
	@%p5 bra 	$L__BB1_14;
	add.s32 	%r44, %r5, -1;
	setp.lt.u32 	%p6, %r44, 3;
	@%p6 bra 	$L__BB1_9;
	mul.wide.s32 	%rd34, %r63, 4;
	add.s64 	%rd35, %rd3, %rd34;
	ld.global.u32 	%r45, [%rd35];
	mad.lo.s32 	%r46, %r45, %r20, %r60;
	mul.wide.s32 	%rd36, %r46, 4;
	add.s64 	%rd37, %rd2, %rd36;
	ld.global.f32 	%f41, [%rd37];
	add.s64 	%rd38, %rd1, %rd34;
	ld.global.f32 	%f42, [%rd38];
	fma.rn.f32 	%f43, %f41, %f42, %f67;
	ld.global.u32 	%r47, [%rd35+4];
	mad.lo.s32 	%r48, %r47, %r20, %r60;
	mul.wide.s32 	%rd39, %r48, 4;
	add.s64 	%rd40, %rd2, %rd39;
	ld.global.f32 	%f44, [%rd40];
	ld.global.f32 	%f45, [%rd38+4];
	fma.rn.f32 	%f46, %f44, %f45, %f43;
	ld.global.u32 	%r49, [%rd35+8];
	mad.lo.s32 	%r50, %r49, %r20, %r60;
	mul.wide.s32 	%rd41, %r50, 4;
	add.s64 	%rd42, %rd2, %rd41;
	ld.global.f32 	%f47, [%rd42];
	ld.global.f32 	%f48, [%rd38+8];
	fma.rn.f32 	%f49, %f47, %f48, %f46;
	ld.global.u32 	%r51, [%rd35+12];
	mad.lo.s32 	%r52, %r51, %r20, %r60;
	mul.wide.s32 	%rd43, %r52, 4;
	add.s64 	%rd44, %rd2, %rd43;
	ld.global.f32 	%f50, [%rd44];
	ld.global.f32 	%f51, [%rd38+12];
	fma.rn.f32 	%f67, %f50, %f51, %f49;
	add.s32 	%r63, %r63, 4;
$L__BB1_9:
	setp.eq.s32 	%p7, %r6, 0;
	@%p7 bra 	$L__BB1_14;
	setp.eq.s32 	%p8, %r6, 1;
	@%p8 bra 	$L__BB1_12;
	mul.wide.s32 	%rd45, %r63, 4;
	add.s64 	%rd46, %rd3, %rd45;
	ld.global.u32 	%r53, [%rd46];
	mad.lo.s32 	%r54, %r53, %r20, %r60;
	mul.wide.s32 	%rd47, %r54, 4;
	add.s64 	%rd48, %rd2, %rd47;
	ld.global.f32 	%f53, [%rd48];
	add.s64 	%rd49, %rd1, %rd45;
	ld.global.f32 	%f54, [%rd49];
	fma.rn.f32 	%f55, %f53, %f54, %f67;
	ld.global.u32 	%r55, [%rd46+4];
	mad.lo.s32 	%r56, %r55, %r20, %r60;
	mul.wide.s32 	%rd50, %r56, 4;
	add.s64 	%rd51, %rd2, %rd50;
	ld.global.f32 	%f56, [%rd51];
	ld.global.f32 	%f57, [%rd49+4];
	fma.rn.f32 	%f67, %f56, %f57, %f55;
	add.s32 	%r63, %r63, 2;
$L__BB1_12:
	setp.eq.s32 	%p9, %r7, 0;
	@%p9 bra 	$L__BB1_14;
	mul.wide.s32 	%rd52, %r63, 4;
	add.s64 	%rd53, %rd3, %rd52;
	ld.global.u32 	%r57, [%rd53];
	mad.lo.s32 	%r58, %r57, %r20, %r60;
	mul.wide.s32 	%rd54, %r58, 4;
	add.s64 	%rd55, %rd2, %rd54;
	ld.global.f32 	%f58, [%rd55];
	add.s64 	%rd56, %rd1, %rd52;
	ld.global.f32 	%f59, [%rd56];
	fma.rn.f32 	%f67, %f58, %f59, %f67;
$L__BB1_14:
	add.s32 	%r59, %r60, %r4;
	mul.wide.s32 	%rd57, %r59, 4;
	add.s64 	%rd58, %rd7, %rd57;
	st.global.f32 	[%rd58], %f67;
	add.s32 	%r60, %r60, 1;
	setp.ne.s32 	%p10, %r60, %r20;
	@%p10 bra 	$L__BB1_2;
$L__BB1_15:
	ret;

}


// ===== COMPILED SASS (sm_100) =====

	.target	sm_100

	.elftype	@"ET_EXEC"


//--------------------- .note.nv.tkinfo           --------------------------
	.section	.note.nv.tkinfo,"",@"SHT_NOTE"
	.sectionflags	@"SHF_NOTE_NV_TKINFO"
	.tkinfo
        /*0018*/ 	.word	0x00000002
        /*0030*/ 	.string	""
        /*0030*/ 	.string	"ptxas"
        /*0030*/ 	.string	"Cuda compilation tools, release 13.0, V13.0.88"
        /*0030*/ 	.string	"Build cuda_13.0.r13.0/compiler.36424714_0"
        /*0030*/ 	.string	"-arch sm_100 -m 64 "



//--------------------- .note.nv.cuinfo           --------------------------
	.section	.note.nv.cuinfo,"",@"SHT_NOTE"
	.sectionflags	@"SHF_NOTE_NV_CUINFO"
        /*0018*/ 	.short	0x0002
        /*001a*/ 	.short	0x0064
        /*001c*/ 	.short	0x0082
	.zero		2


//--------------------- .nv.info                  --------------------------
	.section	.nv.info,"",@"SHT_CUDA_INFO"
	.align	4


	//----- nvinfo : EIATTR_REGCOUNT
	.align		4
        /*0000*/ 	.byte	0x04, 0x2f
        /*0002*/ 	.short	(.L_1 - .L_0)
	.align		4
.L_0:
        /*0004*/ 	.word	index@(_Z15spmm_kernel_refPiS_PfS0_S0_ii)
        /*0008*/ 	.word	0x00000020


	//----- nvinfo : EIATTR_FRAME_SIZE
	.align		4
.L_1:
        /*000c*/ 	.byte	0x04, 0x11
        /*000e*/ 	.short	(.L_3 - .L_2)
	.align		4
.L_2:
        /*0010*/ 	.word	index@(_Z15spmm_kernel_refPiS_PfS0_S0_ii)
        /*0014*/ 	.word	0x00000000


	//----- nvinfo : EIATTR_REGCOUNT
	.align		4
.L_3:
        /*0018*/ 	.byte	0x04, 0x2f
        /*001a*/ 	.short	(.L_5 - .L_4)
	.align		4
.L_4:
        /*001c*/ 	.word	index@(_Z14spmm_kernel_spPiS_PfS0_S_S0_ii)
        /*0020*/ 	.word	0x00000020


	//----- nvinfo : EIATTR_FRAME_SIZE
	.align		4
.L_5:
        /*0024*/ 	.byte	0x04, 0x11
        /*0026*/ 	.short	(.L_7 - .L_6)
	.align		4
.L_6:
        /*0028*/ 	.word	index@(_Z14spmm_kernel_spPiS_PfS0_S_S0_ii)
        /*002c*/ 	.word	0x00000000


	//----- nvinfo : EIATTR_MIN_STACK_SIZE
	.align		4
.L_7:
        /*0030*/ 	.byte	0x04, 0x12
        /*0032*/ 	.short	(.L_9 - .L_8)
	.align		4
.L_8:
        /*0034*/ 	.word	index@(_Z14spmm_kernel_spPiS_PfS0_S_S0_ii)
        /*0038*/ 	.word	0x00000000


	//----- nvinfo : EIATTR_MIN_STACK_SIZE
	.align		4
.L_9:
        /*003c*/ 	.byte	0x04, 0x12
        /*003e*/ 	.short	(.L_11 - .L_10)
	.align		4
.L_10:
        /*0040*/ 	.word	index@(_Z15spmm_kernel_refPiS_PfS0_S0_ii)
        /*0044*/ 	.word	0x00000000
.L_11:


//--------------------- .nv.compat                --------------------------
	.section	.nv.compat,"",@"SHT_CUDA_COMPAT_INFO"
	.align	4
        /*0000*/ 	.byte	0x02, 0x09, 0x00, 0x00, 0x02, 0x02, 0x01, 0x00, 0x02, 0x05, 0x05, 0x00, 0x03, 0x07, 0x01, 0x01
        /*0010*/ 	.byte	0x02, 0x03, 0x00, 0x00, 0x02, 0x06, 0x01, 0x00, 0x04, 0x0b, 0x08, 0x00, 0x09, 0x00, 0x00, 0x00
        /*0020*/ 	.byte	0x00, 0x00, 0x00, 0x00


//--------------------- .nv.info._Z14spmm_kernel_spPiS_PfS0_S_S0_ii --------------------------
	.section	.nv.info._Z14spmm_kernel_spPiS_PfS0_S_S0_ii,"",@"SHT_CUDA_INFO"
	.sectionflags	@""
	.align	4


	//----- nvinfo : EIATTR_CUDA_API_VERSION
	.align		4
        /*0000*/ 	.byte	0x04, 0x37
        /*0002*/ 	.short	(.L_13 - .L_12)
.L_12:
        /*0004*/ 	.word	0x00000082


	//----- nvinfo : EIATTR_KPARAM_INFO
	.align		4
.L_13:
        /*0008*/ 	.byte	0x04, 0x17
        /*000a*/ 	.short	(.L_15 - .L_14)
.L_14:
        /*000c*/ 	.word	0x00000000
        /*0010*/ 	.short	0x0007
        /*0012*/ 	.short	0x0034
        /*0014*/ 	.byte	0x00, 0xf0, 0x11, 0x00


	//----- nvinfo : EIATTR_KPARAM_INFO
	.align		4
.L_15:
        /*0018*/ 	.byte	0x04, 0x17
        /*001a*/ 	.short	(.L_17 - .L_16)
.L_16:
        /*001c*/ 	.word	0x00000000
        /*0020*/ 	.short	0x0006
        /*0022*/ 	.short	0x0030
        /*0024*/ 	.byte	0x00, 0xf0, 0x11, 0x00


	//----- nvinfo : EIATTR_KPARAM_INFO
	.align		4
.L_17:
        /*0028*/ 	.byte	0x04, 0x17
        /*002a*/ 	.short	(.L_19 - .L_18)
.L_18:
        /*002c*/ 	.word	0x00000000
        /*0030*/ 	.short	0x0005
        /*0032*/ 	.short	0x0028
        /*0034*/ 	.byte	0x00, 0xf5, 0x21, 0x00


	//----- nvinfo : EIATTR_KPARAM_INFO
	.align		4
.L_19:
        /*0038*/ 	.byte	0x04, 0x17
        /*003a*/ 	.short	(.L_21 - .L_20)
.L_20:
        /*003c*/ 	.word	0x00000000
        /*0040*/ 	.short	0x0004
        /*0042*/ 	.short	0x0020
        /*0044*/ 	.byte	0x00, 0xf5, 0x21, 0x00


	//----- nvinfo : EIATTR_KPARAM_INFO
	.align		4
.L_21:
        /*0048*/ 	.byte	0x04, 0x17
        /*004a*/ 	.short	(.L_23 - .L_22)
.L_22:
        /*004c*/ 	.word	0x00000000
        /*0050*/ 	.short	0x0003
        /*0052*/ 	.short	0x0018
        /*0054*/ 	.byte	0x00, 0xf5, 0x21, 0x00


	//----- nvinfo : EIATTR_KPARAM_INFO
	.align		4
.L_23:
        /*0058*/ 	.byte	0x04, 0x17
        /*005a*/ 	.short	(.L_25 - .L_24)
.L_24:
        /*005c*/ 	.word	0x00000000
        /*0060*/ 	.short	0x0002
        /*0062*/ 	.short	0x0010
        /*0064*/ 	.byte	0x00, 0xf5, 0x21, 0x00


	//----- nvinfo : EIATTR_KPARAM_INFO
	.align		4
.L_25:
        /*0068*/ 	.byte	0x04, 0x17
        /*006a*/ 	.short	(.L_27 - .L_26)
.L_26:
        /*006c*/ 	.word	0x00000000
        /*0070*/ 	.short	0x0001
        /*0072*/ 	.short	0x0008
        /*0074*/ 	.byte	0x00, 0xf5, 0x21, 0x00


	//----- nvinfo : EIATTR_KPARAM_INFO
	.align		4
.L_27:
        /*0078*/ 	.byte	0x04, 0x17
        /*007a*/ 	.short	(.L_29 - .L_28)
.L_28:
        /*007c*/ 	.word	0x00000000
        /*0080*/ 	.short	0x0000
        /*0082*/ 	.short	0x0000
        /*0084*/ 	.byte	0x00, 0xf5, 0x21, 0x00


	//----- nvinfo : EIATTR_SPARSE_MMA_MASK
	.align		4
.L_29:
        /*0088*/ 	.byte	0x03, 0x50
        /*008a*/ 	.short	0x0000


	//----- nvinfo : EIATTR_MAXREG_COUNT
	.align		4
        /*008c*/ 	.byte	0x03, 0x1b
        /*008e*/ 	.short	0x00ff


	//----- nvinfo : EIATTR_MERCURY_ISA_VERSION
	.align		4
        /*0090*/ 	.byte	0x03, 0x5f
        /*0092*/ 	.short	0x0101


	//----- nvinfo : EIATTR_VRC_CTA_INIT_COUNT
	.align		4
        /*0094*/ 	.byte	0x02, 0x4a
	.zero		1
	.zero		1


	//----- nvinfo : EIATTR_EXIT_INSTR_OFFSETS
	.align		4
        /*0098*/ 	.byte	0x04, 0x1c
        /*009a*/ 	.short	(.L_31 - .L_30)


	//   ....[0]....
.L_30:
        /*009c*/ 	.word	0x00000060


	//   ....[1]....
        /*00a0*/ 	.word	0x00000b50


	//----- nvinfo : EIATTR_CRS_STACK_SIZE
	.align		4
.L_31:
        /*00a4*/ 	.byte	0x04, 0x1e
        /*00a6*/ 	.short	(.L_33 - .L_32)
.L_32:
        /*00a8*/ 	.word	0x00000000


	//----- nvinfo : EIATTR_CBANK_PARAM_SIZE
	.align		4
.L_33:
        /*00ac*/ 	.byte	0x03, 0x19
        /*00ae*/ 	.short	0x0038


	//----- nvinfo : EIATTR_PARAM_CBANK
	.align		4
        /*00b0*/ 	.byte	0x04, 0x0a
        /*00b2*/ 	.short	(.L_35 - .L_34)
	.align		4
.L_34:
        /*00b4*/ 	.word	index@(.nv.constant0._Z14spmm_kernel_spPiS_PfS0_S_S0_ii)
        /*00b8*/ 	.short	0x0380
        /*00ba*/ 	.short	0x0038


	//----- nvinfo : EIATTR_SW_WAR
	.align		4
.L_35:
        /*00bc*/ 	.byte	0x04, 0x36
        /*00be*/ 	.short	(.L_37 - .L_36)
.L_36:
        /*00c0*/ 	.word	0x00000008
.L_37:


//--------------------- .nv.info._Z15spmm_kernel_refPiS_PfS0_S0_ii --------------------------
	.section	.nv.info._Z15spmm_kernel_refPiS_PfS0_S0_ii,"",@"SHT_CUDA_INFO"
	.sectionflags	@""
	.align	4


	//----- nvinfo : EIATTR_CUDA_API_VERSION
	.align		4
        /*0000*/ 	.byte	0x04, 0x37
        /*0002*/ 	.short	(.L_39 - .L_38)
.L_38:
        /*0004*/ 	.word	0x00000082


	//----- nvinfo : EIATTR_KPARAM_INFO
	.align		4
.L_39:
        /*0008*/ 	.byte	0x04, 0x17
        /*000a*/ 	.short	(.L_41 - .L_40)
.L_40:
        /*000c*/ 	.word	0x00000000
        /*0010*/ 	.short	0x0006
        /*0012*/ 	.short	0x002c
        /*0014*/ 	.byte	0x00, 0xf0, 0x11, 0x00


	//----- nvinfo : EIATTR_KPARAM_INFO
	.align		4
.L_41:
        /*0018*/ 	.byte	0x04, 0x17
        /*001a*/ 	.short	(.L_43 - .L_42)
.L_42:
        /*001c*/ 	.word	0x00000000
        /*0020*/ 	.short	0x0005
        /*0022*/ 	.short	0x0028
        /*0024*/ 	.byte	0x00, 0xf0, 0x11, 0x00


	//----- nvinfo : EIATTR_KPARAM_INFO
	.align		4
.L_43:
        /*0028*/ 	.byte	0x04, 0x17
        /*002a*/ 	.short	(.L_45 - .L_44)
.L_44:
        /*002c*/ 	.word	0x00000000
        /*0030*/ 	.short	0x0004
        /*0032*/ 	.short	0x0020
        /*0034*/ 	.byte	0x00, 0xf5, 0x21, 0x00


	//----- nvinfo : EIATTR_KPARAM_INFO
	.align		4
.L_45:
        /*0038*/ 	.byte	0x04, 0x17
        /*003a*/ 	.short	(.L_47 - .L_46)
.L_46:
        /*003c*/ 	.word	0x00000000
        /*0040*/ 	.short	0x0003
        /*0042*/ 	.short	0x0018
        /*0044*/ 	.byte	0x00, 0xf5, 0x21, 0x00


	//----- nvinfo : EIATTR_KPARAM_INFO
	.align		4
.L_47:
        /*0048*/ 	.byte	0x04, 0x17
        /*004a*/ 	.short	(.L_49 - .L_48)
.L_48:
        /*004c*/ 	.word	0x00000000
        /*0050*/ 	.short	0x0002
        /*0052*/ 	.short	0x0010
        /*0054*/ 	.byte	0x00, 0xf5, 0x21, 0x00


	//----- nvinfo : EIATTR_KPARAM_INFO
	.align		4
.L_49:
        /*0058*/ 	.byte	0x04, 0x17
        /*005a*/ 	.short	(.L_51 - .L_50)
.L_50:
        /*005c*/ 	.word	0x00000000
        /*0060*/ 	.short	0x0001
        /*0062*/ 	.short	0x0008
        /*0064*/ 	.byte	0x00, 0xf5, 0x21, 0x00


	//----- nvinfo : EIATTR_KPARAM_INFO
	.align		4
.L_51:
        /*0068*/ 	.byte	0x04, 0x17
        /*006a*/ 	.short	(.L_53 - .L_52)
.L_52:
        /*006c*/ 	.word	0x00000000
        /*0070*/ 	.short	0x0000
        /*0072*/ 	.short	0x0000
        /*0074*/ 	.byte	0x00, 0xf5, 0x21, 0x00


	//----- nvinfo : EIATTR_SPARSE_MMA_MASK
	.align		4
.L_53:
        /*0078*/ 	.byte	0x03, 0x50
        /*007a*/ 	.short	0x0000


	//----- nvinfo : EIATTR_MAXREG_COUNT
	.align		4
        /*007c*/ 	.byte	0x03, 0x1b
        /*007e*/ 	.short	0x00ff


	//----- nvinfo : EIATTR_MERCURY_ISA_VERSION
	.align		4
        /*0080*/ 	.byte	0x03, 0x5f
        /*0082*/ 	.short	0x0101


	//----- nvinfo : EIATTR_VRC_CTA_INIT_COUNT
	.align		4
        /*0084*/ 	.byte	0x02, 0x4a
	.zero		1
	.zero		1


	//----- nvinfo : EIATTR_EXIT_INSTR_OFFSETS
	.align		4
        /*0088*/ 	.byte	0x04, 0x1c
        /*008a*/ 	.short	(.L_55 - .L_54)


	//   ....[0]....
.L_54:
        /*008c*/ 	.word	0x00000060


	//   ....[1]....
        /*0090*/ 	.word	0x00000b50


	//----- nvinfo : EIATTR_CRS_STACK_SIZE
	.align		4
.L_55:
        /*0094*/ 	.byte	0x04, 0x1e
        /*0096*/ 	.short	(.L_57 - .L_56)
.L_56:
        /*0098*/ 	.word	0x00000000


	//----- nvinfo : EIATTR_CBANK_PARAM_SIZE
	.align		4
.L_57:
        /*009c*/ 	.byte	0x03, 0x19
        /*009e*/ 	.short	0x0030


	//----- nvinfo : EIATTR_PARAM_CBANK
	.align		4
        /*00a0*/ 	.byte	0x04, 0x0a
        /*00a2*/ 	.short	(.L_59 - .L_58)
	.align		4
.L_58:
        /*00a4*/ 	.word	index@(.nv.constant0._Z15spmm_kernel_refPiS_PfS0_S0_ii)
        /*00a8*/ 	.short	0x0380
        /*00aa*/ 	.short	0x0030


	//----- nvinfo : EIATTR_SW_WAR
	.align		4
.L_59:
        /*00ac*/ 	.byte	0x04, 0x36
        /*00ae*/ 	.short	(.L_61 - .L_60)
.L_60:
        /*00b0*/ 	.word	0x00000008
.L_61:


//--------------------- .nv.callgraph             --------------------------
	.section	.nv.callgraph,"",@"SHT_CUDA_CALLGRAPH"
	.align	4
	.sectionentsize	8
	.align		4
        /*0000*/ 	.word	0x00000000
	.align		4
        /*0004*/ 	.word	0xffffffff
	.align		4
        /*0008*/ 	.word	0x00000000
	.align		4
        /*000c*/ 	.word	0xfffffffe
	.align		4
        /*0010*/ 	.word	0x00000000
	.align		4
        /*0014*/ 	.word	0xfffffffd
	.align		4
        /*0018*/ 	.word	0x00000000
	.align		4
        /*001c*/ 	.word	0xfffffffc


//--------------------- .text._Z14spmm_kernel_spPiS_PfS0_S_S0_ii --------------------------
	.section	.text._Z14spmm_kernel_spPiS_PfS0_S_S0_ii,"ax",@progbits
	.align	128
        .global         _Z14spmm_kernel_spPiS_PfS0_S_S0_ii
        .type           _Z14spmm_kernel_spPiS_PfS0_S_S0_ii,@function
        .size           _Z14spmm_kernel_spPiS_PfS0_S_S0_ii,(.L_x_18 - _Z14spmm_kernel_spPiS_PfS0_S_S0_ii)
        .other          _Z14spmm_kernel_spPiS_PfS0_S_S0_ii,@"STO_CUDA_ENTRY STV_DEFAULT"
_Z14spmm_kernel_spPiS_PfS0_S_S0_ii:
.text._Z14spmm_kernel_spPiS_PfS0_S_S0_ii:
[----:B------:R-:W-:Y:S08]  /*0000*/  LDC R1, c[0x0][0x37c] ;  /* 0x0000df00ff017b82 */ /* 0x000ff00000000800 */
[----:B------:R-:W0:Y:S01]  /*0010*/  LDC R0, c[0x0][0x3b4] ;  /* 0x0000ed00ff007b82 */ /* 0x000e220000000800 */
[----:B------:R-:W1:Y:S07]  /*0020*/  S2R R5, SR_TID.X ;  /* 0x0000000000057919 */ /* 0x000e6e0000002100 */
[----:B------:R-:W2:Y:S01]  /*0030*/  S2UR UR4, SR_CTAID.X ;  /* 0x00000000000479c3 */ /* 0x000ea20000002500 */
[----:B0-----:R-:W-:-:S07]  /*0040*/  ISETP.GE.AND P0, PT, R0, 0x1, PT ;  /* 0x000000010000780c */ /* 0x001fce0003f06270 */
[----:B------:R-:W0:Y:S06]  /*0050*/  LDC R0, c[0x0][0x360] ;  /* 0x0000d800ff007b82 */ /* 0x000e2c0000000800 */
[----:B-12---:R-:W-:Y:S05]  /*0060*/  @!P0 EXIT ;  /* 0x000000000000894d */ /* 0x006fea0003800000 */
[----:B------:R-:W1:Y:S01]  /*0070*/  LDC.64 R2, c[0x0][0x380] ;  /* 0x0000e000ff027b82 */ /* 0x000e620000000a00 */
[----:B------:R-:W2:Y:S01]  /*0080*/  LDCU.64 UR12, c[0x0][0x358] ;  /* 0x00006b00ff0c77ac */ /* 0x000ea20008000a00 */
[----:B0-----:R-:W-:Y:S01]  /*0090*/  IMAD R0, R0, UR4, R5 ;  /* 0x0000000400007c24 */ /* 0x001fe2000f8e0205 */
[----:B------:R-:W0:Y:S01]  /*00a0*/  LDCU.64 UR8, c[0x0][0x388] ;  /* 0x00007100ff0877ac */ /* 0x000e220008000a00 */
[----:B------:R-:W3:Y:S02]  /*00b0*/  LDCU.64 UR10, c[0x0][0x390] ;  /* 0x00007200ff0a77ac */ /* 0x000ee40008000a00 */
[----:B-1----:R-:W-:-:S05]  /*00c0*/  IMAD.WIDE R2, R0, 0x4, R2 ;  /* 0x0000000400027825 */ /* 0x002fca00078e0202 */
[----:B--2---:R-:W2:Y:S04]  /*00d0*/  LDG.E R14, desc[UR12][R2.64] ;  /* 0x0000000c020e7981 */ /* 0x004ea8000c1e1900 */
[----:B------:R-:W2:Y:S01]  /*00e0*/  LDG.E R15, desc[UR12][R2.64+0x4] ;  /* 0x0000040c020f7981 */ /* 0x000ea2000c1e1900 */
[----:B0-----:R-:W-:Y:S02]  /*00f0*/  UIADD3 UR7, UP0, UPT, UR8, 0x10, URZ ;  /* 0x0000001008077890 */ /* 0x001fe4000ff1e0ff */
[----:B---3--:R-:W-:Y:S02]  /*0100*/  UIADD3 UR5, UP1, UPT, UR10, 0x10, URZ ;  /* 0x000000100a057890 */ /* 0x008fe4000ff3e0ff */
[----:B------:R-:W-:Y:S02]  /*0110*/  UIADD3.X UR8, UPT, UPT, URZ, UR9, URZ, UP0, !UPT ;  /* 0x00000009ff087290 */ /* 0x000fe400087fe4ff */
[----:B------:R-:W-:Y:S01]  /*0120*/  UIADD3.X UR6, UPT, UPT, URZ, UR11, URZ, UP1, !UPT ;  /* 0x0000000bff067290 */ /* 0x000fe20008ffe4ff */
[----:B------:R-:W-:Y:S01]  /*0130*/  UMOV UR4, URZ ;  /* 0x000000ff00047c82 */ /* 0x000fe20008000000 */
[----:B--2---:R-:W-:-:S04]  /*0140*/  IADD3 R16, PT, PT, -R14, R15, RZ ;  /* 0x0000000f0e107210 */ /* 0x004fc80007ffe1ff */
[C---:B------:R-:W-:Y:S02]  /*0150*/  LOP3.LUT R19, R16.reuse, 0xfffffff8, RZ, 0xc0, !PT ;  /* 0xfffffff810137812 */ /* 0x040fe400078ec0ff */
[C---:B------:R-:W-:Y:S02]  /*0160*/  LOP3.LUT R17, R16.reuse, 0x7, RZ, 0xc0, !PT ;  /* 0x0000000710117812 */ /* 0x040fe400078ec0ff */
[----:B------:R-:W-:Y:S02]  /*0170*/  LOP3.LUT R18, R16, 0x3, RZ, 0xc0, !PT ;  /* 0x0000000310127812 */ /* 0x000fe400078ec0ff */
[----:B------:R-:W-:-:S07]  /*0180*/  IADD3 R19, PT, PT, -R19, RZ, RZ ;  /* 0x000000ff13137210 */ /* 0x000fce0007ffe1ff */
.L_x_7:
[----:B------:R-:W-:Y:S01]  /*0190*/  ISETP.GE.AND P0, PT, R14, R15, PT ;  /* 0x0000000f0e00720c */ /* 0x000fe20003f06270 */
[----:B------:R-:W-:Y:S01]  /*01a0*/  BSSY.RECONVERGENT B0, `(.L_x_0) ;  /* 0x0000092000007945 */ /* 0x000fe20003800200 */
[----:B0-----:R-:W-:-:S11]  /*01b0*/  HFMA2 R12, -RZ, RZ, 0, 0 ;  /* 0x00000000ff0c7431 */ /* 0x001fd600000001ff */
[----:B------:R-:W-:Y:S05]  /*01c0*/  @P0 BRA `(.L_x_1) ;  /* 0x00000008003c0947 */ /* 0x000fea0003800000 */
[----:B------:R-:W-:Y:S01]  /*01d0*/  IADD3 R2, PT, PT, R14, -R15, RZ ;  /* 0x8000000f0e027210 */ /* 0x000fe20007ffe0ff */
[----:B------:R-:W-:Y:S01]  /*01e0*/  BSSY.RECONVERGENT B1, `(.L_x_2) ;  /* 0x0000045000017945 */ /* 0x000fe20003800200 */
[----:B------:R-:W-:Y:S02]  /*01f0*/  ISETP.NE.AND P0, PT, R17, RZ, PT ;  /* 0x000000ff1100720c */ /* 0x000fe40003f05270 */
[----:B------:R-:W-:Y:S02]  /*0200*/  ISETP.GT.U32.AND P1, PT, R2, -0x8, PT ;  /* 0xfffffff80200780c */ /* 0x000fe40003f24070 */
[----:B------:R-:W-:Y:S02]  /*0210*/  MOV R12, RZ ;  /* 0x000000ff000c7202 */ /* 0x000fe40000000f00 */
[----:B------:R-:W-:-:S09]  /*0220*/  MOV R21, R14 ;  /* 0x0000000e00157202 */ /* 0x000fd20000000f00 */
[----:B------:R-:W-:Y:S05]  /*0230*/  @P1 BRA `(.L_x_3) ;  /* 0x0000000000fc1947 */ /* 0x000fea0003800000 */
[----:B------:R-:W-:Y:S02]  /*0240*/  MOV R12, RZ ;  /* 0x000000ff000c7202 */ /* 0x000fe40000000f00 */
[----:B------:R-:W-:Y:S02]  /*0250*/  MOV R20, R19 ;  /* 0x0000001300147202 */ /* 0x000fe40000000f00 */
[----:B------:R-:W-:-:S07]  /*0260*/  MOV R21, R14 ;  /* 0x0000000e00157202 */ /* 0x000fce0000000f00 */
.L_x_4:
[----:B------:R-:W-:Y:S01]  /*0270*/  MOV R6, UR7 ;  /* 0x0000000700067c02 */ /* 0x000fe20008000f00 */
[----:B------:R-:W0:Y:S01]  /*0280*/  LDC R22, c[0x0][0x3b4] ;  /* 0x0000ed00ff167b82 */ /* 0x000e220000000800 */
[----:B------:R-:W-:-:S03]  /*0290*/  MOV R7, UR8 ;  /* 0x0000000800077c02 */ /* 0x000fc60008000f00 */
[----:B------:R-:W-:-:S04]  /*02a0*/  IMAD.WIDE R6, R21, 0x4, R6 ;  /* 0x0000000415067825 */ /* 0x000fc800078e0206 */
[----:B------:R-:W1:Y:S01]  /*02b0*/  LDC.64 R2, c[0x0][0x398] ;  /* 0x0000e600ff027b82 */ /* 0x000e620000000a00 */
[----:B------:R-:W0:Y:S04]  /*02c0*/  LDG.E R9, desc[UR12][R6.64+-0x10] ;  /* 0xfffff00c06097981 */ /* 0x000e28000c1e1900 */
[----:B------:R-:W2:Y:S01]  /*02d0*/  LDG.E R11, desc[UR12][R6.64+-0xc] ;  /* 0xfffff40c060b7981 */ /* 0x000ea2000c1e1900 */
[----:B------:R-:W-:Y:S02]  /*02e0*/  MOV R4, UR5 ;  /* 0x0000000500047c02 */ /* 0x000fe40008000f00 */
[----:B------:R-:W-:Y:S01]  /*02f0*/  MOV R5, UR6 ;  /* 0x0000000600057c02 */ /* 0x000fe20008000f00 */
[----:B------:R-:W3:Y:S02]  /*0300*/  LDG.E R28, desc[UR12][R6.64+-0x8] ;  /* 0xfffff80c061c7981 */ /* 0x000ee4000c1e1900 */
[----:B------:R-:W-:-:S02]  /*0310*/  IMAD.WIDE R4, R21, 0x4, R4 ;  /* 0x0000000415047825 */ /* 0x000fc400078e0204 */
[----:B------:R-:W4:Y:S04]  /*0320*/  LDG.E R24, desc[UR12][R6.64+-0x4] ;  /* 0xfffffc0c06187981 */ /* 0x000f28000c1e1900 */
[----:B------:R-:W5:Y:S04]  /*0330*/  LDG.E R13, desc[UR12][R4.64+-0x10] ;  /* 0xfffff00c040d7981 */ /* 0x000f68000c1e1900 */
[----:B------:R-:W4:Y:S04]  /*0340*/  LDG.E R25, desc[UR12][R6.64] ;  /* 0x0000000c06197981 */ /* 0x000f28000c1e1900 */
[----:B------:R-:W5:Y:S04]  /*0350*/  LDG.E R26, desc[UR12][R4.64+-0xc] ;  /* 0xfffff40c041a7981 */ /* 0x000f68000c1e1900 */
[----:B------:R-:W5:Y:S04]  /*0360*/  LDG.E R23, desc[UR12][R6.64+0x4] ;  /* 0x0000040c06177981 */ /* 0x000f68000c1e1900 */
[----:B------:R-:W5:Y:S04]  /*0370*/  LDG.E R27, desc[UR12][R6.64+0x8] ;  /* 0x0000080c061b7981 */ /* 0x000f68000c1e1900 */
[----:B------:R5:W5:Y:S01]  /*0380*/  LDG.E R29, desc[UR12][R6.64+0xc] ;  /* 0x00000c0c061d7981 */ /* 0x000b62000c1e1900 */
[----:B0-----:R-:W-:-:S02]  /*0390*/  IMAD R9, R9, R22, UR4 ;  /* 0x0000000409097e24 */ /* 0x001fc4000f8e0216 */
[----:B--2---:R-:W-:Y:S02]  /*03a0*/  IMAD R11, R11, R22, UR4 ;  /* 0x000000040b0b7e24 */ /* 0x004fe4000f8e0216 */
[----:B-1----:R-:W-:-:S04]  /*03b0*/  IMAD.WIDE R8, R9, 0x4, R2 ;  /* 0x0000000409087825 */ /* 0x002fc800078e0202 */
[----:B------:R-:W-:Y:S02]  /*03c0*/  IMAD.WIDE R10, R11, 0x4, R2 ;  /* 0x000000040b0a7825 */ /* 0x000fe400078e0202 */
[----:B------:R-:W2:Y:S04]  /*03d0*/  LDG.E R9, desc[UR12][R8.64] ;  /* 0x0000000c08097981 */ /* 0x000ea8000c1e1900 */
[----:B------:R-:W2:Y:S01]  /*03e0*/  LDG.E R10, desc[UR12][R10.64] ;  /* 0x0000000c0a0a7981 */ /* 0x000ea2000c1e1900 */
[-C--:B---3--:R-:W-:Y:S02]  /*03f0*/  IMAD R28, R28, R22.reuse, UR4 ;  /* 0x000000041c1c7e24 */ /* 0x088fe4000f8e0216 */
[-C--:B----4-:R-:W-:Y:S02]  /*0400*/  IMAD R25, R25, R22.reuse, UR4 ;  /* 0x0000000419197e24 */ /* 0x090fe4000f8e0216 */
[----:B-----5:R-:W-:-:S02]  /*0410*/  IMAD R7, R23, R22, UR4 ;  /* 0x0000000417077e24 */ /* 0x020fc4000f8e0216 */
[-C--:B------:R-:W-:Y:S02]  /*0420*/  IMAD R23, R27, R22.reuse, UR4 ;  /* 0x000000041b177e24 */ /* 0x080fe4000f8e0216 */
[----:B------:R-:W-:Y:S01]  /*0430*/  IMAD.WIDE R6, R7, 0x4, R2 ;  /* 0x0000000407067825 */ /* 0x000fe200078e0202 */
[----:B------:R-:W3:Y:S05]  /*0440*/  LDG.E R27, desc[UR12][R4.64] ;  /* 0x0000000c041b7981 */ /* 0x000eea000c1e1900 */
[----:B------:R-:W4:Y:S01]  /*0450*/  LDG.E R6, desc[UR12][R6.64] ;  /* 0x0000000c06067981 */ /* 0x000f22000c1e1900 */
[----:B--2---:R-:W-:Y:S01]  /*0460*/  FFMA R13, R9, R13, R12 ;  /* 0x0000000d090d7223 */ /* 0x004fe2000000000c */
[----:B------:R-:W-:-:S02]  /*0470*/  IMAD R12, R24, R22, UR4 ;  /* 0x00000004180c7e24 */ /* 0x000fc4000f8e0216 */
[----:B------:R-:W-:-:S04]  /*0480*/  IMAD.WIDE R8, R28, 0x4, R2 ;  /* 0x000000041c087825 */ /* 0x000fc800078e0202 */
[----:B------:R-:W-:Y:S02]  /*0490*/  FFMA R24, R10, R26, R13 ;  /* 0x0000001a0a187223 */ /* 0x000fe4000000000d */
[----:B------:R-:W2:Y:S01]  /*04a0*/  LDG.E R26, desc[UR12][R4.64+-0x4] ;  /* 0xfffffc0c041a7981 */ /* 0x000ea2000c1e1900 */
[----:B------:R-:W-:-:S03]  /*04b0*/  IMAD.WIDE R10, R12, 0x4, R2 ;  /* 0x000000040c0a7825 */ /* 0x000fc600078e0202 */
[----:B------:R-:W5:Y:S01]  /*04c0*/  LDG.E R9, desc[UR12][R8.64] ;  /* 0x0000000c08097981 */ /* 0x000f62000c1e1900 */
[----:B------:R-:W-:-:S03]  /*04d0*/  IMAD.WIDE R12, R25, 0x4, R2 ;  /* 0x00000004190c7825 */ /* 0x000fc600078e0202 */
[----:B------:R-:W5:Y:S04]  /*04e0*/  LDG.E R25, desc[UR12][R4.64+-0x8] ;  /* 0xfffff80c04197981 */ /* 0x000f68000c1e1900 */
[----:B------:R-:W2:Y:S01]  /*04f0*/  LDG.E R10, desc[UR12][R10.64] ;  /* 0x0000000c0a0a7981 */ /* 0x000ea2000c1e1900 */
[----:B------:R-:W-:-:S03]  /*0500*/  IMAD R28, R29, R22, UR4 ;  /* 0x000000041d1c7e24 */ /* 0x000fc6000f8e0216 */
[----:B------:R-:W3:Y:S01]  /*0510*/  LDG.E R12, desc[UR12][R12.64] ;  /* 0x0000000c0c0c7981 */ /* 0x000ee2000c1e1900 */
[----:B------:R-:W-:-:S03]  /*0520*/  IMAD.WIDE R22, R23, 0x4, R2 ;  /* 0x0000000417167825 */ /* 0x000fc600078e0202 */
[----:B------:R-:W4:Y:S01]  /*0530*/  LDG.E R29, desc[UR12][R4.64+0x4] ;  /* 0x0000040c041d7981 */ /* 0x000f22000c1e1900 */
[----:B------:R-:W-:-:S03]  /*0540*/  IMAD.WIDE R2, R28, 0x4, R2 ;  /* 0x000000041c027825 */ /* 0x000fc600078e0202 */
[----:B------:R-:W4:Y:S04]  /*0550*/  LDG.E R22, desc[UR12][R22.64] ;  /* 0x0000000c16167981 */ /* 0x000f28000c1e1900 */
[----:B------:R-:W4:Y:S04]  /*0560*/  LDG.E R11, desc[UR12][R4.64+0x8] ;  /* 0x0000080c040b7981 */ /* 0x000f28000c1e1900 */
[----:B------:R-:W4:Y:S04]  /*0570*/  LDG.E R8, desc[UR12][R4.64+0xc] ;  /* 0x00000c0c04087981 */ /* 0x000f28000c1e1900 */
[----:B------:R-:W4:Y:S01]  /*0580*/  LDG.E R2, desc[UR12][R2.64] ;  /* 0x0000000c02027981 */ /* 0x000f22000c1e1900 */
[----:B------:R-:W-:-:S04]  /*0590*/  IADD3 R20, PT, PT, R20, 0x8, RZ ;  /* 0x0000000814147810 */ /* 0x000fc80007ffe0ff */
[----:B------:R-:W-:Y:S02]  /*05a0*/  ISETP.NE.AND P1, PT, R20, RZ, PT ;  /* 0x000000ff1400720c */ /* 0x000fe40003f25270 */
[----:B------:R-:W-:Y:S01]  /*05b0*/  IADD3 R21, PT, PT, R21, 0x8, RZ ;  /* 0x0000000815157810 */ /* 0x000fe20007ffe0ff */
[----:B-----5:R-:W-:-:S04]  /*05c0*/  FFMA R9, R9, R25, R24 ;  /* 0x0000001909097223 */ /* 0x020fc80000000018 */
[----:B--2---:R-:W-:-:S04]  /*05d0*/  FFMA R9, R10, R26, R9 ;  /* 0x0000001a0a097223 */ /* 0x004fc80000000009 */
[----:B---3--:R-:W-:-:S04]  /*05e0*/  FFMA R9, R12, R27, R9 ;  /* 0x0000001b0c097223 */ /* 0x008fc80000000009 */
[----:B----4-:R-:W-:-:S04]  /*05f0*/  FFMA R9, R6, R29, R9 ;  /* 0x0000001d06097223 */ /* 0x010fc80000000009 */
[----:B------:R-:W-:-:S04]  /*0600*/  FFMA R9, R22, R11, R9 ;  /* 0x0000000b16097223 */ /* 0x000fc80000000009 */
[----:B------:R-:W-:Y:S01]  /*0610*/  FFMA R12, R2, R8, R9 ;  /* 0x00000008020c7223 */ /* 0x000fe20000000009 */
[----:B------:R-:W-:Y:S06]  /*0620*/  @P1 BRA `(.L_x_4) ;  /* 0xfffffffc00101947 */ /* 0x000fec000383ffff */
.L_x_3:
[----:B------:R-:W-:Y:S05]  /*0630*/  BSYNC.RECONVERGENT B1 ;  /* 0x0000000000017941 */ /* 0x000fea0003800200 */
.L_x_2:
[----:B------:R-:W-:Y:S05]  /*0640*/  @!P0 BRA `(.L_x_1) ;  /* 0x00000004001c8947 */ /* 0x000fea0003800000 */
[----:B------:R-:W-:Y:S01]  /*0650*/  IADD3 R2, PT, PT, R17, -0x1, RZ ;  /* 0xffffffff11027810 */ /* 0x000fe20007ffe0ff */
[----:B------:R-:W-:Y:S01]  /*0660*/  BSSY.RECONVERGENT B1, `(.L_x_5) ;  /* 0x0000023000017945 */ /* 0x000fe20003800200 */
[----:B------:R-:W-:Y:S02]  /*0670*/  ISETP.NE.AND P1, PT, R18, RZ, PT ;  /* 0x000000ff1200720c */ /* 0x000fe40003f25270 */
[----:B------:R-:W-:-:S13]  /*0680*/  ISETP.GE.U32.AND P0, PT, R2, 0x3, PT ;  /* 0x000000030200780c */ /* 0x000fda0003f06070 */
[----:B------:R-:W-:Y:S05]  /*0690*/  @!P0 BRA `(.L_x_6) ;  /* 0x00000000007c8947 */ /* 0x000fea0003800000 */
[----:B------:R-:W0:Y:S08]  /*06a0*/  LDC.64 R8, c[0x0][0x388] ;  /* 0x0000e200ff087b82 */ /* 0x000e300000000a00 */
[----:B------:R-:W1:Y:S08]  /*06b0*/  LDC R25, c[0x0][0x3b4] ;  /* 0x0000ed00ff197b82 */ /* 0x000e700000000800 */
[----:B------:R-:W2:Y:S01]  /*06c0*/  LDC.64 R2, c[0x0][0x398] ;  /* 0x0000e600ff027b82 */ /* 0x000ea20000000a00 */
[----:B0-----:R-:W-:-:S07]  /*06d0*/  IMAD.WIDE R8, R21, 0x4, R8 ;  /* 0x0000000415087825 */ /* 0x001fce00078e0208 */
[----:B------:R-:W0:Y:S01]  /*06e0*/  LDC.64 R4, c[0x0][0x390] ;  /* 0x0000e400ff047b82 */ /* 0x000e220000000a00 */
[----:B------:R-:W1:Y:S04]  /*06f0*/  LDG.E R6, desc[UR12][R8.64] ;  /* 0x0000000c08067981 */ /* 0x000e68000c1e1900 */
[----:B------:R-:W3:Y:S04]  /*0700*/  LDG.E R7, desc[UR12][R8.64+0x4] ;  /* 0x0000040c08077981 */ /* 0x000ee8000c1e1900 */
[----:B------:R-:W4:Y:S04]  /*0710*/  LDG.E R13, desc[UR12][R8.64+0x8] ;  /* 0x0000080c080d7981 */ /* 0x000f28000c1e1900 */
[----:B------:R-:W5:Y:S01]  /*0720*/  LDG.E R20, desc[UR12][R8.64+0xc] ;  /* 0x00000c0c08147981 */ /* 0x000f62000c1e1900 */
[----:B0-----:R-:W-:-:S05]  /*0730*/  IMAD.WIDE R4, R21, 0x4, R4 ;  /* 0x0000000415047825 */ /* 0x001fca00078e0204 */
[----:B------:R-:W5:Y:S01]  /*0740*/  LDG.E R22, desc[UR12][R4.64+0x8] ;  /* 0x0000080c04167981 */ /* 0x000f62000c1e1900 */
[-C--:B-1----:R-:W-:Y:S02]  /*0750*/  IMAD R11, R6, R25.reuse, UR4 ;  /* 0x00000004060b7e24 */ /* 0x082fe4000f8e0219 */
[----:B---3--:R-:W-:Y:S02]  /*0760*/  IMAD R7, R7, R25, UR4 ;  /* 0x0000000407077e24 */ /* 0x008fe4000f8e0219 */
[----:B--2---:R-:W-:-:S04]  /*0770*/  IMAD.WIDE R10, R11, 0x4, R2 ;  /* 0x000000040b0a7825 */ /* 0x004fc800078e0202 */
[-C--:B----4-:R-:W-:Y:S02]  /*0780*/  IMAD R23, R13, R25.reuse, UR4 ;  /* 0x000000040d177e24 */ /* 0x090fe4000f8e0219 */
[--C-:B------:R-:W-:Y:S01]  /*0790*/  IMAD.WIDE R6, R7, 0x4, R2.reuse ;  /* 0x0000000407067825 */ /* 0x100fe200078e0202 */
[----:B------:R-:W2:Y:S04]  /*07a0*/  LDG.E R11, desc[UR12][R10.64] ;  /* 0x0000000c0a0b7981 */ /* 0x000ea8000c1e1900 */
[----:B------:R-:W2:Y:S01]  /*07b0*/  LDG.E R13, desc[UR12][R4.64] ;  /* 0x0000000c040d7981 */ /* 0x000ea2000c1e1900 */
[----:B-----5:R-:W-:Y:S02]  /*07c0*/  IMAD R25, R20, R25, UR4 ;  /* 0x0000000414197e24 */ /* 0x020fe4000f8e0219 */
[--C-:B------:R-:W-:Y:S01]  /*07d0*/  IMAD.WIDE R8, R23, 0x4, R2.reuse ;  /* 0x0000000417087825 */ /* 0x100fe200078e0202 */
[----:B------:R-:W3:Y:S04]  /*07e0*/  LDG.E R6, desc[UR12][R6.64] ;  /* 0x0000000c06067981 */ /* 0x000ee8000c1e1900 */
[----:B------:R-:W3:Y:S01]  /*07f0*/  LDG.E R20, desc[UR12][R4.64+0x4] ;  /* 0x0000040c04147981 */ /* 0x000ee2000c1e1900 */
[----:B------:R-:W-:-:S03]  /*0800*/  IMAD.WIDE R2, R25, 0x4, R2 ;  /* 0x0000000419027825 */ /* 0x000fc600078e0202 */
[----:B------:R-:W4:Y:S04]  /*0810*/  LDG.E R8, desc[UR12][R8.64] ;  /* 0x0000000c08087981 */ /* 0x000f28000c1e1900 */
[----:B------:R-:W5:Y:S04]  /*0820*/  LDG.E R2, desc[UR12][R2.64] ;  /* 0x0000000c02027981 */ /* 0x000f68000c1e1900 */
[----:B------:R-:W5:Y:S01]  /*0830*/  LDG.E R23, desc[UR12][R4.64+0xc] ;  /* 0x00000c0c04177981 */ /* 0x000f62000c1e1900 */
[----:B------:R-:W-:Y:S01]  /*0840*/  IADD3 R21, PT, PT, R21, 0x4, RZ ;  /* 0x0000000415157810 */ /* 0x000fe20007ffe0ff */
[----:B--2---:R-:W-:-:S04]  /*0850*/  FFMA R11, R11, R13, R12 ;  /* 0x0000000d0b0b7223 */ /* 0x004fc8000000000c */
[----:B---3--:R-:W-:-:S04]  /*0860*/  FFMA R11, R6, R20, R11 ;  /* 0x00000014060b7223 */ /* 0x008fc8000000000b */
[----:B----4-:R-:W-:-:S04]  /*0870*/  FFMA R11, R8, R22, R11 ;  /* 0x00000016080b7223 */ /* 0x010fc8000000000b */
[----:B-----5:R-:W-:-:S07]  /*0880*/  FFMA R12, R2, R23, R11 ;  /* 0x00000017020c7223 */ /* 0x020fce000000000b */
.L_x_6:
[----:B------:R-:W-:Y:S05]  /*0890*/  BSYNC.RECONVERGENT B1 ;  /* 0x0000000000017941 */ /* 0x000fea0003800200 */
.L_x_5:
[----:B------:R-:W-:Y:S05]  /*08a0*/  @!P1 BRA `(.L_x_1) ;  /* 0x0000000000849947 */ /* 0x000fea0003800000 */
[----:B------:R-:W-:Y:S01]  /*08b0*/  ISETP.NE.AND P0, PT, R18, 0x1, PT ;  /* 0x000000011200780c */ /* 0x000fe20003f05270 */
[----:B------:R-:W0:Y:S01]  /*08c0*/  LDC.64 R6, c[0x0][0x390] ;  /* 0x0000e400ff067b82 */ /* 0x000e220000000a00 */
[----:B------:R-:W-:-:S07]  /*08d0*/  LOP3.LUT P1, RZ, R16, 0x1, RZ, 0xc0, !PT ;  /* 0x0000000110ff7812 */ /* 0x000fce000782c0ff */
[----:B------:R-:W1:Y:S08]  /*08e0*/  LDC.64 R10, c[0x0][0x398] ;  /* 0x0000e600ff0a7b82 */ /* 0x000e700000000a00 */
[----:B------:R-:W2:Y:S08]  /*08f0*/  @P0 LDC.64 R2, c[0x0][0x388] ;  /* 0x0000e200ff020b82 */ /* 0x000eb00000000a00 */
[----:B------:R-:W3:Y:S08]  /*0900*/  @P1 LDC.64 R4, c[0x0][0x388] ;  /* 0x0000e200ff041b82 */ /* 0x000ef00000000a00 */
[----:B------:R-:W4:Y:S01]  /*0910*/  @P0 LDC R9, c[0x0][0x3b4] ;  /* 0x0000ed00ff090b82 */ /* 0x000f220000000800 */
[----:B--2---:R-:W-:-:S07]  /*0920*/  @P0 IMAD.WIDE R24, R21, 0x4, R2 ;  /* 0x0000000415180825 */ /* 0x004fce00078e0202 */
[----:B------:R-:W2:Y:S01]  /*0930*/  @P1 LDC R29, c[0x0][0x3b4] ;  /* 0x0000ed00ff1d1b82 */ /* 0x000ea20000000800 */
[C---:B0-----:R-:W-:Y:S01]  /*0940*/  @P0 IMAD.WIDE R2, R21.reuse, 0x4, R6 ;  /* 0x0000000415020825 */ /* 0x041fe200078e0206 */
[----:B------:R-:W-:Y:S01]  /*0950*/  @P0 IADD3 R21, PT, PT, R21, 0x2, RZ ;  /* 0x0000000215150810 */ /* 0x000fe20007ffe0ff */
[----:B------:R-:W4:Y:S05]  /*0960*/  @P0 LDG.E R8, desc[UR12][R24.64] ;  /* 0x0000000c18080981 */ /* 0x000f2a000c1e1900 */
[----:B------:R-:W0:Y:S01]  /*0970*/  LDC.64 R6, c[0x0][0x390] ;  /* 0x0000e400ff067b82 */ /* 0x000e220000000a00 */
[C---:B---3--:R-:W-:Y:S01]  /*0980*/  @P1 IMAD.WIDE R22, R21.reuse, 0x4, R4 ;  /* 0x0000000415161825 */ /* 0x048fe200078e0204 */
[----:B------:R-:W3:Y:S05]  /*0990*/  @P0 LDG.E R20, desc[UR12][R24.64+0x4] ;  /* 0x0000040c18140981 */ /* 0x000eea000c1e1900 */
[----:B------:R-:W2:Y:S01]  /*09a0*/  @P1 LDG.E R22, desc[UR12][R22.64] ;  /* 0x0000000c16161981 */ /* 0x000ea2000c1e1900 */
[----:B------:R-:W5:Y:S01]  /*09b0*/  LDC.64 R4, c[0x0][0x398] ;  /* 0x0000e600ff047b82 */ /* 0x000f620000000a00 */
[----:B0-----:R-:W-:-:S06]  /*09c0*/  @P1 IMAD.WIDE R6, R21, 0x4, R6 ;  /* 0x0000000415061825 */ /* 0x001fcc00078e0206 */
[----:B------:R-:W5:Y:S01]  /*09d0*/  @P1 LDG.E R6, desc[UR12][R6.64] ;  /* 0x0000000c06061981 */ /* 0x000f62000c1e1900 */
[-C--:B----4-:R-:W-:Y:S02]  /*09e0*/  @P0 IMAD R13, R8, R9.reuse, UR4 ;  /* 0x00000004080d0e24 */ /* 0x090fe4000f8e0209 */
[----:B---3--:R-:W-:Y:S02]  /*09f0*/  @P0 IMAD R27, R20, R9, UR4 ;  /* 0x00000004141b0e24 */ /* 0x008fe4000f8e0209 */
[--C-:B-1----:R-:W-:Y:S01]  /*0a00*/  @P0 IMAD.WIDE R8, R13, 0x4, R10.reuse ;  /* 0x000000040d080825 */ /* 0x102fe200078e020a */
[----:B------:R-:W3:Y:S03]  /*0a10*/  @P0 LDG.E R20, desc[UR12][R2.64] ;  /* 0x0000000c02140981 */ /* 0x000ee6000c1e1900 */
[----:B------:R-:W-:Y:S02]  /*0a20*/  @P0 IMAD.WIDE R10, R27, 0x4, R10 ;  /* 0x000000041b0a0825 */ /* 0x000fe400078e020a */
[----:B------:R-:W3:Y:S02]  /*0a30*/  @P0 LDG.E R9, desc[UR12][R8.64] ;  /* 0x0000000c08090981 */ /* 0x000ee4000c1e1900 */
[----:B--2---:R-:W-:-:S02]  /*0a40*/  @P1 IMAD R13, R22, R29, UR4 ;  /* 0x00000004160d1e24 */ /* 0x004fc4000f8e021d */
[----:B------:R-:W2:Y:S02]  /*0a50*/  @P0 LDG.E R22, desc[UR12][R2.64+0x4] ;  /* 0x0000040c02160981 */ /* 0x000ea4000c1e1900 */
[----:B-----5:R-:W-:Y:S02]  /*0a60*/  @P1 IMAD.WIDE R4, R13, 0x4, R4 ;  /* 0x000000040d041825 */ /* 0x020fe400078e0204 */
[----:B------:R-:W2:Y:S04]  /*0a70*/  @P0 LDG.E R11, desc[UR12][R10.64] ;  /* 0x0000000c0a0b0981 */ /* 0x000ea8000c1e1900 */
[----:B------:R-:W4:Y:S01]  /*0a80*/  @P1 LDG.E R5, desc[UR12][R4.64] ;  /* 0x0000000c04051981 */ /* 0x000f22000c1e1900 */
[----:B---3--:R-:W-:-:S04]  /*0a90*/  @P0 FFMA R20, R9, R20, R12 ;  /* 0x0000001409140223 */ /* 0x008fc8000000000c */
[----:B--2---:R-:W-:-:S04]  /*0aa0*/  @P0 FFMA R12, R11, R22, R20 ;  /* 0x000000160b0c0223 */ /* 0x004fc80000000014 */
[----:B----4-:R-:W-:-:S07]  /*0ab0*/  @P1 FFMA R12, R5, R6, R12 ;  /* 0x00000006050c1223 */ /* 0x010fce000000000c */
.L_x_1:
[----:B------:R-:W-:Y:S05]  /*0ac0*/  BSYNC.RECONVERGENT B0 ;  /* 0x0000000000007941 */ /* 0x000fea0003800200 */
.L_x_0:
[----:B------:R-:W0:Y:S08]  /*0ad0*/  LDC R7, c[0x0][0x3b4] ;  /* 0x0000ed00ff077b82 */ /* 0x000e300000000800 */
[----:B------:R-:W1:Y:S01]  /*0ae0*/  LDC.64 R2, c[0x0][0x3a8] ;  /* 0x0000ea00ff027b82 */ /* 0x000e620000000a00 */
[----:B0-----:R-:W-:Y:S01]  /*0af0*/  IMAD R5, R0, R7, UR4 ;  /* 0x0000000400057e24 */ /* 0x001fe2000f8e0207 */
[----:B------:R-:W-:-:S06]  /*0b00*/  UIADD3 UR4, UPT, UPT, UR4, 0x1, URZ ;  /* 0x0000000104047890 */ /* 0x000fcc000fffe0ff */
[----:B------:R-:W-:Y:S01]  /*0b10*/  ISETP.NE.AND P0, PT, R7, UR4, PT ;  /* 0x0000000407007c0c */ /* 0x000fe2000bf05270 */
[----:B-1----:R-:W-:-:S05]  /*0b20*/  IMAD.WIDE R2, R5, 0x4, R2 ;  /* 0x0000000405027825 */ /* 0x002fca00078e0202 */
[----:B------:R0:W-:Y:S07]  /*0b30*/  STG.E desc[UR12][R2.64], R12 ;  /* 0x0000000c02007986 */ /* 0x0001ee000c10190c */
[----:B------:R-:W-:Y:S05]  /*0b40*/  @P0 BRA `(.L_x_7) ;  /* 0xfffffff400900947 */ /* 0x000fea000383ffff */
[----:B------:R-:W-:Y:S05]  /*0b50*/  EXIT ;  /* 0x000000000000794d */ /* 0x000fea0003800000 */
.L_x_8:
[----:B------:R-:W-:-:S00]  /*0b60*/  BRA `(.L_x_8) ;  /* 0xfffffffc00fc7947 */ /* 0x000fc0000383ffff */
[----:B------:R-:W-:-:S00]  /*0b70*/  NOP ;  /* 0x0000000000007918 */ /* 0x000fc00000000000 */
        /* <DEDUP_REMOVED lines=8> */
.L_x_18:


//--------------------- .text._Z15spmm_kernel_refPiS_PfS0_S0_ii --------------------------
	.section	.text._Z15spmm_kernel_refPiS_PfS0_S0_ii,"ax",@progbits
	.align	128
        .global         _Z15spmm_kernel_refPiS_PfS0_S0_ii
        .type           _Z15spmm_kernel_refPiS_PfS0_S0_ii,@function
        .size           _Z15spmm_kernel_refPiS_PfS0_S0_ii,(.L_x_19 - _Z15spmm_kernel_refPiS_PfS0_S0_ii)
        .other          _Z15spmm_kernel_refPiS_PfS0_S0_ii,@"STO_CUDA_ENTRY STV_DEFAULT"
_Z15spmm_kernel_refPiS_PfS0_S0_ii:
.text._Z15spmm_kernel_refPiS_PfS0_S0_ii:
        /* <DEDUP_REMOVED lines=25> */
.L_x_16:
        /* <DEDUP_REMOVED lines=14> */
.L_x_13:
        /* <DEDUP_REMOVED lines=60> */
.L_x_12:
[----:B------:R-:W-:Y:S05]  /*0630*/  BSYNC.RECONVERGENT B1 ;  /* 0x0000000000017941 */ /* 0x000fea0003800200 */
.L_x_11:
        /* <DEDUP_REMOVED lines=37> */
.L_x_15:
[----:B------:R-:W-:Y:S05]  /*0890*/  BSYNC.RECONVERGENT B1 ;  /* 0x0000000000017941 */ /* 0x000fea0003800200 */
.L_x_14:
        /* <DEDUP_REMOVED lines=34> */
.L_x_10:
[----:B------:R-:W-:Y:S05]  /*0ac0*/  BSYNC.RECONVERGENT B0 ;  /* 0x0000000000007941 */ /* 0x000fea0003800200 */
.L_x_9:
        /* <DEDUP_REMOVED lines=9> */
.L_x_17:
        /* <DEDUP_REMOVED lines=10> */
.L_x_19:


//--------------------- .nv.shared.reserved.0     --------------------------
	.section	.nv.shared.reserved.0,"aw",@nobits
	.weak		__nv_reservedSMEM_offset_0_alias
	.size		__nv_reservedSMEM_offset_0_alias, 0, 64
	.other		__nv_reservedSMEM_offset_0_alias,@"STO_CUDA_RESERVED_SHARED STV_DEFAULT"
__nv_reservedSMEM_offset_0_alias:
	.zero		0
	.zero		64


//--------------------- .nv.constant0._Z14spmm_kernel_spPiS_PfS0_S_S0_ii --------------------------
	.section	.nv.constant0._Z14spmm_kernel_spPiS_PfS0_S_S0_ii,"a",@progbits
	.sectionflags	@""
	.align	4
.nv.constant0._Z14spmm_kernel_spPiS_PfS0_S_S0_ii:
	.zero		952


//--------------------- .nv.constant0._Z15spmm_kernel_refPiS_PfS0_S0_ii --------------------------
	.section	.nv.constant0._Z15spmm_kernel_refPiS_PfS0_S0_ii,"a",@progbits
	.sectionflags	@""
	.align	4
.nv.constant0._Z15spmm_kernel_refPiS_PfS0_S0_ii:
	.zero		944


//--------------------- SYMBOLS --------------------------

	.type		.nv.reservedSmem.offset0,@object
	.size		.nv.reservedSmem.offset0,0x4
